	.headerflags	@"EF_CUDA_TEXMODE_UNIFIED EF_CUDA_64BIT_ADDRESS EF_CUDA_ACCELERATORS EF_CUDA_SM90 EF_CUDA_VIRTUAL_SM(EF_CUDA_SM90)"
	.elftype	@"ET_EXEC"


//--------------------- .nv.info                  --------------------------
	.section	.nv.info,"",@"SHT_CUDA_INFO"
	.align	4


	//----- nvinfo : EIATTR_REGCOUNT
	.align		4
        /*0000*/ 	.byte	0x04, 0x2f
        /*0002*/ 	.short	(.L_1 - .L_0)
	.align		4
.L_0:
        /*0004*/ 	.word	index@(triton_poi_fused_convolution_relu_16)
        /*0008*/ 	.word	0x00000018


	//----- nvinfo : EIATTR_MIN_STACK_SIZE
	.align		4
.L_1:
        /*000c*/ 	.byte	0x04, 0x12
        /*000e*/ 	.short	(.L_3 - .L_2)
	.align		4
.L_2:
        /*0010*/ 	.word	index@(triton_poi_fused_convolution_relu_16)
        /*0014*/ 	.word	0x00000000


	//----- nvinfo : EIATTR_FRAME_SIZE
	.align		4
.L_3:
        /*0018*/ 	.byte	0x04, 0x11
        /*001a*/ 	.short	(.L_5 - .L_4)
	.align		4
.L_4:
        /*001c*/ 	.word	index@(triton_poi_fused_convolution_relu_16)
        /*0020*/ 	.word	0x00000000


	//----- nvinfo : EIATTR_MIN_STACK_SIZE
	.align		4
.L_5:
        /*0024*/ 	.byte	0x04, 0x12
        /*0026*/ 	.short	(.L_7 - .L_6)
	.align		4
.L_6:
        /*0028*/ 	.word	index@(triton_poi_fused_convolution_relu_16)
        /*002c*/ 	.word	0x00000000
.L_7:


//--------------------- .nv.info.triton_poi_fused_convolution_relu_16 --------------------------
	.section	.nv.info.triton_poi_fused_convolution_relu_16,"",@"SHT_CUDA_INFO"
	.sectionflags	@""
	.align	4


	//----- nvinfo : EIATTR_CUDA_API_VERSION
	.align		4
        /*0000*/ 	.byte	0x04, 0x37
        /*0002*/ 	.short	(.L_9 - .L_8)
.L_8:
        /*0004*/ 	.word	0x0000007c


	//----- nvinfo : EIATTR_KPARAM_INFO
	.align		4
.L_9:
        /*0008*/ 	.byte	0x04, 0x17
        /*000a*/ 	.short	(.L_11 - .L_10)
.L_10:
        /*000c*/ 	.word	0x00000000
        /*0010*/ 	.short	0x0002
        /*0012*/ 	.short	0x0010
        /*0014*/ 	.byte	0x00, 0xf0, 0x11, 0x00


	//----- nvinfo : EIATTR_KPARAM_INFO
	.align		4
.L_11:
        /*0018*/ 	.byte	0x04, 0x17
        /*001a*/ 	.short	(.L_13 - .L_12)
.L_12:
        /*001c*/ 	.word	0x00000000
        /*0020*/ 	.short	0x0001
        /*0022*/ 	.short	0x0008
        /*0024*/ 	.byte	0x00, 0xf4, 0x21, 0x00


	//----- nvinfo : EIATTR_KPARAM_INFO
	.align		4
.L_13:
        /*0028*/ 	.byte	0x04, 0x17
        /*002a*/ 	.short	(.L_15 - .L_14)
.L_14:
        /*002c*/ 	.word	0x00000000
        /*0030*/ 	.short	0x0000
        /*0032*/ 	.short	0x0000
        /*0034*/ 	.byte	0x00, 0xf4, 0x21, 0x00


	//----- nvinfo : EIATTR_SPARSE_MMA_MASK
	.align		4
.L_15:
        /*0038*/ 	.byte	0x03, 0x50
        /*003a*/ 	.short	0x0000


	//----- nvinfo : EIATTR_MAXREG_COUNT
	.align		4
        /*003c*/ 	.byte	0x03, 0x1b
        /*003e*/ 	.short	0x00ff


	//----- nvinfo : EIATTR_EXIT_INSTR_OFFSETS
	.align		4
        /*0040*/ 	.byte	0x04, 0x1c
        /*0042*/ 	.short	(.L_17 - .L_16)


	//   ....[0]....
.L_16:
        /*0044*/ 	.word	0x00000380


	//   ....[1]....
        /*0048*/ 	.word	0x000003a0


	//----- nvinfo : EIATTR_REQNTID
	.align		4
.L_17:
        /*004c*/ 	.byte	0x04, 0x10
        /*004e*/ 	.short	(.L_19 - .L_18)
.L_18:
        /*0050*/ 	.word	0x00000080
        /*0054*/ 	.word	0x00000001
        /*0058*/ 	.word	0x00000001


	//----- nvinfo : EIATTR_CBANK_PARAM_SIZE
	.align		4
.L_19:
        /*005c*/ 	.byte	0x03, 0x19
        /*005e*/ 	.short	0x0014


	//----- nvinfo : EIATTR_PARAM_CBANK
	.align		4
        /*0060*/ 	.byte	0x04, 0x0a
        /*0062*/ 	.short	(.L_21 - .L_20)
	.align		4
.L_20:
        /*0064*/ 	.word	index@(.nv.constant0.triton_poi_fused_convolution_relu_16)
        /*0068*/ 	.short	0x0210
        /*006a*/ 	.short	0x0014


	//----- nvinfo : EIATTR_SW_WAR
	.align		4
.L_21:
        /*006c*/ 	.byte	0x04, 0x36
        /*006e*/ 	.short	(.L_23 - .L_22)
.L_22:
        /*0070*/ 	.word	0x00000008
.L_23:


//--------------------- .nv.callgraph             --------------------------
	.section	.nv.callgraph,"",@"SHT_CUDA_CALLGRAPH"
	.align	4
	.sectionentsize	8
	.align		4
        /*0000*/ 	.word	0x00000000
	.align		4
        /*0004*/ 	.word	0xffffffff
	.align		4
        /*0008*/ 	.word	0x00000000
	.align		4
        /*000c*/ 	.word	0xfffffffe
	.align		4
        /*0010*/ 	.word	0x00000000
	.align		4
        /*0014*/ 	.word	0xfffffffd
	.align		4
        /*0018*/ 	.word	0x00000000
	.align		4
        /*001c*/ 	.word	0xfffffffc


//--------------------- .text.triton_poi_fused_convolution_relu_16 --------------------------
	.section	.text.triton_poi_fused_convolution_relu_16,"ax",@progbits
	.align	128
        .global         triton_poi_fused_convolution_relu_16
        .type           triton_poi_fused_convolution_relu_16,@function
        .size           triton_poi_fused_convolution_relu_16,(.L_x_1 - triton_poi_fused_convolution_relu_16)
        .other          triton_poi_fused_convolution_relu_16,@"STO_CUDA_ENTRY STV_DEFAULT"
triton_poi_fused_convolution_relu_16:
.text.triton_poi_fused_convolution_relu_16:
[----:B------:R-:W0:Y:S02]  /*0000*/  LDC R1, c[0x0][0x28] ;  /* 0x00000a00ff017b82 */ /* 0x000e240000000800 */
[----:B------:R-:W1:Y:S01]  /*0010*/  S2R R0, SR_TID.X ;  /* 0x0000000000007919 */ /* 0x000e620000002100 */
[----:B------:R-:W2:Y:S01]  /*0020*/  LDC.64 R2, c[0x0][0x210] ;  /* 0x00008400ff027b82 */ /* 0x000ea20000000a00 */
[----:B------:R-:W-:Y:S02]  /*0030*/  CS2R R12, SRZ ;  /* 0x00000000000c7805 */ /* 0x000fe4000001ff00 */
[----:B------:R-:W-:Y:S01]  /*0040*/  CS2R R14, SRZ ;  /* 0x00000000000e7805 */ /* 0x000fe2000001ff00 */
[----:B------:R-:W3:Y:S01]  /*0050*/  S2R R5, SR_CTAID.X ;  /* 0x0000000000057919 */ /* 0x000ee20000002500 */
[----:B------:R-:W-:Y:S02]  /*0060*/  CS2R R16, SRZ ;  /* 0x0000000000107805 */ /* 0x000fe4000001ff00 */
[----:B------:R-:W-:Y:S01]  /*0070*/  CS2R R18, SRZ ;  /* 0x0000000000127805 */ /* 0x000fe2000001ff00 */
[----:B------:R-:W-:Y:S01]  /*0080*/  ULDC.64 UR4, c[0x0][0x208] ;  /* 0x0000820000047ab9 */ /* 0x000fe20000000a00 */
[----:B------:R-:W4:Y:S01]  /*0090*/  LDC.64 R20, c[0x0][0x218] ;  /* 0x00008600ff147b82 */ /* 0x000f220000000a00 */
[----:B-1----:R-:W-:Y:S01]  /*00a0*/  IMAD.SHL.U32 R0, R0, 0x4, RZ ;  /* 0x0000000400007824 */ /* 0x002fe200078e00ff */
[----:B---3--:R-:W-:-:S04]  /*00b0*/  SHF.R.S32.HI R4, RZ, 0x15, R5 ;  /* 0x00000015ff047819 */ /* 0x008fc80000011405 */
[----:B------:R-:W-:Y:S02]  /*00c0*/  LOP3.LUT R0, R0, 0x1fc, RZ, 0xc0, !PT ;  /* 0x000001fc00007812 */ /* 0x000fe400078ec0ff */
[----:B------:R-:W-:-:S03]  /*00d0*/  SGXT R4, R4, 0x1 ;  /* 0x000000010404781a */ /* 0x000fc60000000200 */
[----:B------:R-:W-:-:S04]  /*00e0*/  IMAD R5, R5, 0x400, R0 ;  /* 0x0000040005057824 */ /* 0x000fc800078e0200 */
[C---:B--2---:R-:W-:Y:S01]  /*00f0*/  IMAD.WIDE R2, R5.reuse, 0x4, R2 ;  /* 0x0000000405027825 */ /* 0x044fe200078e0202 */
[----:B------:R-:W-:Y:S02]  /*0100*/  LEA.HI R4, R4, R5, RZ, 0x9 ;  /* 0x0000000504047211 */ /* 0x000fe400078f48ff */
[----:B------:R-:W-:Y:S02]  /*0110*/  ISETP.GE.AND P1, PT, R5, 0x220800, PT ;  /* 0x002208000500780c */ /* 0x000fe40003f26270 */
[----:B------:R-:W-:-:S05]  /*0120*/  LOP3.LUT R4, R4, 0xfffffe00, RZ, 0xc0, !PT ;  /* 0xfffffe0004047812 */ /* 0x000fca00078ec0ff */
[C---:B------:R-:W-:Y:S02]  /*0130*/  IMAD.IADD R7, R5.reuse, 0x1, -R4 ;  /* 0x0000000105077824 */ /* 0x040fe400078e0a04 */
[----:B------:R-:W-:Y:S02]  /*0140*/  VIADD R5, R5, 0x200 ;  /* 0x0000020005057836 */ /* 0x000fe40000000000 */
[----:B----4-:R-:W-:Y:S02]  /*0150*/  IMAD.WIDE R20, R7, 0x4, R20 ;  /* 0x0000000407147825 */ /* 0x010fe400078e0214 */
[----:B------:R-:W2:Y:S01]  /*0160*/  @!P1 LDG.E.128 R12, desc[UR4][R2.64] ;  /* 0x00000004020c9981 */ /* 0x000ea2000c1e1d00 */
[----:B------:R-:W-:-:S03]  /*0170*/  ISETP.GE.AND P0, PT, R5, 0x220800, PT ;  /* 0x002208000500780c */ /* 0x000fc60003f06270 */
[----:B------:R-:W2:Y:S01]  /*0180*/  @!P1 LDG.E.EL.128 R16, desc[UR4][R20.64] ;  /* 0x0000000414109981 */ /* 0x000ea2000c2e1d00 */
[----:B------:R-:W-:Y:S02]  /*0190*/  CS2R R4, SRZ ;  /* 0x0000000000047805 */ /* 0x000fe4000001ff00 */
[----:B------:R-:W-:Y:S02]  /*01a0*/  CS2R R6, SRZ ;  /* 0x0000000000067805 */ /* 0x000fe4000001ff00 */
[----:B------:R-:W-:Y:S02]  /*01b0*/  CS2R R8, SRZ ;  /* 0x0000000000087805 */ /* 0x000fe4000001ff00 */
[----:B------:R-:W-:-:S03]  /*01c0*/  CS2R R10, SRZ ;  /* 0x00000000000a7805 */ /* 0x000fc6000001ff00 */
[----:B------:R-:W3:Y:S04]  /*01d0*/  @!P0 LDG.E.EL.128 R4, desc[UR4][R20.64] ;  /* 0x0000000414048981 */ /* 0x000ee8000c2e1d00 */
[----:B------:R-:W3:Y:S01]  /*01e0*/  @!P0 LDG.E.128 R8, desc[UR4][R2.64+0x800] ;  /* 0x0008000402088981 */ /* 0x000ee2000c1e1d00 */
[----:B--2---:R-:W-:Y:S01]  /*01f0*/  FSETP.GEU.AND P5, PT, R12, -R16, PT ;  /* 0x800000100c00720b */ /* 0x004fe20003fae000 */
[----:B------:R-:W-:Y:S01]  /*0200*/  FADD R12, R16, R12 ;  /* 0x0000000c100c7221 */ /* 0x000fe20000000000 */
[----:B------:R-:W-:Y:S01]  /*0210*/  FSETP.GEU.AND P4, PT, R13, -R17, PT ;  /* 0x800000110d00720b */ /* 0x000fe20003f8e000 */
[----:B------:R-:W-:Y:S01]  /*0220*/  FADD R13, R17, R13 ;  /* 0x0000000d110d7221 */ /* 0x000fe20000000000 */
[----:B------:R-:W-:Y:S01]  /*0230*/  FSETP.GEU.AND P3, PT, R14, -R18, PT ;  /* 0x800000120e00720b */ /* 0x000fe20003f6e000 */
[----:B------:R-:W-:Y:S01]  /*0240*/  FADD R14, R18, R14 ;  /* 0x0000000e120e7221 */ /* 0x000fe20000000000 */
[----:B------:R-:W-:Y:S01]  /*0250*/  FADD R0, R19, R15 ;  /* 0x0000000f13007221 */ /* 0x000fe20000000000 */
[----:B------:R-:W-:-:S02]  /*0260*/  FSETP.GEU.AND P2, PT, R15, -R19, PT ;  /* 0x800000130f00720b */ /* 0x000fc40003f4e000 */
[----:B------:R-:W-:Y:S02]  /*0270*/  SEL R12, R12, RZ, P5 ;  /* 0x000000ff0c0c7207 */ /* 0x000fe40002800000 */
[----:B------:R-:W-:Y:S02]  /*0280*/  SEL R13, R13, RZ, P4 ;  /* 0x000000ff0d0d7207 */ /* 0x000fe40002000000 */
[----:B------:R-:W-:Y:S02]  /*0290*/  SEL R14, R14, RZ, P3 ;  /* 0x000000ff0e0e7207 */ /* 0x000fe40001800000 */
[----:B------:R-:W-:Y:S01]  /*02a0*/  SEL R15, R0, RZ, P2 ;  /* 0x000000ff000f7207 */ /* 0x000fe20001000000 */
[----:B---3--:R-:W-:Y:S01]  /*02b0*/  FADD R0, R7, R11 ;  /* 0x0000000b07007221 */ /* 0x008fe20000000000 */
[----:B------:R-:W-:Y:S01]  /*02c0*/  FSETP.GEU.AND P4, PT, R8, -R4, PT ;  /* 0x800000040800720b */ /* 0x000fe20003f8e000 */
[----:B------:R-:W-:Y:S01]  /*02d0*/  FADD R4, R4, R8 ;  /* 0x0000000804047221 */ /* 0x000fe20000000000 */
[----:B------:R-:W-:Y:S01]  /*02e0*/  FSETP.GEU.AND P3, PT, R9, -R5, PT ;  /* 0x800000050900720b */ /* 0x000fe20003f6e000 */
[----:B------:R1:W-:Y:S01]  /*02f0*/  @!P1 STG.E.128 desc[UR4][R2.64], R12 ;  /* 0x0000000c02009986 */ /* 0x0003e2000c101d04 */
        /* <DEDUP_REMOVED lines=8> */
[----:B------:R-:W-:Y:S06]  /*0380*/  @P0 EXIT ;  /* 0x000000000000094d */ /* 0x000fec0003800000 */
[----:B------:R-:W-:Y:S01]  /*0390*/  STG.E.128 desc[UR4][R2.64+0x800], R4 ;  /* 0x0008000402007986 */ /* 0x000fe2000c101d04 */
[----:B------:R-:W-:Y:S05]  /*03a0*/  EXIT ;  /* 0x000000000000794d */ /* 0x000fea0003800000 */
.L_x_0:
[----:B------:R-:W-:-:S00]  /*03b0*/  BRA `(.L_x_0) ;  /* 0xfffffffc00fc7947 */ /* 0x000fc0000383ffff */
[----:B------:R-:W-:-:S00]  /*03c0*/  NOP ;  /* 0x0000000000007918 */ /* 0x000fc00000000000 */
        /* <DEDUP_REMOVED lines=11> */
.L_x_1:


//--------------------- .nv.constant0.triton_poi_fused_convolution_relu_16 --------------------------
	.section	.nv.constant0.triton_poi_fused_convolution_relu_16,"a",@progbits
	.sectionflags	@""
	.align	4
.nv.constant0.triton_poi_fused_convolution_relu_16:
	.zero		548
